//
// Generated by NVIDIA NVVM Compiler
//
// Compiler Build ID: CL-36424714
// Cuda compilation tools, release 13.0, V13.0.88
// Based on NVVM 20.0.0
//

.version 9.0
.target sm_100
.address_size 64

	// .globl	_Z22elementwise_add_float4PfS_S_i

.visible .entry _Z22elementwise_add_float4PfS_S_i(
	.param .u64 .ptr .align 1 _Z22elementwise_add_float4PfS_S_i_param_0,
	.param .u64 .ptr .align 1 _Z22elementwise_add_float4PfS_S_i_param_1,
	.param .u64 .ptr .align 1 _Z22elementwise_add_float4PfS_S_i_param_2,
	.param .u32 _Z22elementwise_add_float4PfS_S_i_param_3
)
{
	.reg .pred 	%p<2>;
	.reg .b32 	%r<7>;
	.reg .b32 	%f<13>;
	.reg .b64 	%rd<11>;

	ld.param.u64 	%rd1, [_Z22elementwise_add_float4PfS_S_i_param_0];
	ld.param.u64 	%rd2, [_Z22elementwise_add_float4PfS_S_i_param_1];
	ld.param.u64 	%rd3, [_Z22elementwise_add_float4PfS_S_i_param_2];
	ld.param.u32 	%r2, [_Z22elementwise_add_float4PfS_S_i_param_3];
	mov.u32 	%r3, %ntid.x;
	mov.u32 	%r4, %ctaid.x;
	mov.u32 	%r5, %tid.x;
	mad.lo.s32 	%r6, %r3, %r4, %r5;
	shl.b32 	%r1, %r6, 2;
	setp.ge.s32 	%p1, %r1, %r2;
	@%p1 bra 	$L__BB0_2;
	cvta.to.global.u64 	%rd4, %rd1;
	cvta.to.global.u64 	%rd5, %rd2;
	cvta.to.global.u64 	%rd6, %rd3;
	mul.wide.s32 	%rd7, %r1, 4;
	add.s64 	%rd8, %rd4, %rd7;
	ld.global.v4.f32 	{%f1, %f2, %f3, %f4}, [%rd8];
	add.s64 	%rd9, %rd5, %rd7;
	ld.global.v4.f32 	{%f5, %f6, %f7, %f8}, [%rd9];
	add.f32 	%f9, %f1, %f5;
	add.f32 	%f10, %f2, %f6;
	add.f32 	%f11, %f3, %f7;
	add.f32 	%f12, %f4, %f8;
	add.s64 	%rd10, %rd6, %rd7;
	st.global.v4.f32 	[%rd10], {%f9, %f10, %f11, %f12};
$L__BB0_2:
	ret;

}


// ===== COMPILED SASS (sm_100) =====

	.target	sm_100

	.elftype	@"ET_EXEC"


//--------------------- .note.nv.tkinfo           --------------------------
	.section	.note.nv.tkinfo,"",@"SHT_NOTE"
	.sectionflags	@"SHF_NOTE_NV_TKINFO"
	.tkinfo
        /*0018*/ 	.word	0x00000002
        /*0030*/ 	.string	""
        /*0030*/ 	.string	"ptxas"
        /*0030*/ 	.string	"Cuda compilation tools, release 13.0, V13.0.88"
        /*0030*/ 	.string	"Build cuda_13.0.r13.0/compiler.36424714_0"
        /*0030*/ 	.string	"-arch sm_100 -m 64 "



//--------------------- .note.nv.cuinfo           --------------------------
	.section	.note.nv.cuinfo,"",@"SHT_NOTE"
	.sectionflags	@"SHF_NOTE_NV_CUINFO"
        /*0018*/ 	.short	0x0002
        /*001a*/ 	.short	0x0064
        /*001c*/ 	.short	0x0082
	.zero		2


//--------------------- .nv.info                  --------------------------
	.section	.nv.info,"",@"SHT_CUDA_INFO"
	.align	4


	//----- nvinfo : EIATTR_REGCOUNT
	.align		4
        /*0000*/ 	.byte	0x04, 0x2f
        /*0002*/ 	.short	(.L_1 - .L_0)
	.align		4
.L_0:
        /*0004*/ 	.word	index@(_Z22elementwise_add_float4PfS_S_i)
        /*0008*/ 	.word	0x00000016


	//----- nvinfo : EIATTR_FRAME_SIZE
	.align		4
.L_1:
        /*000c*/ 	.byte	0x04, 0x11
        /*000e*/ 	.short	(.L_3 - .L_2)
	.align		4
.L_2:
        /*0010*/ 	.word	index@(_Z22elementwise_add_float4PfS_S_i)
        /*0014*/ 	.word	0x00000000


	//----- nvinfo : EIATTR_MIN_STACK_SIZE
	.align		4
.L_3:
        /*0018*/ 	.byte	0x04, 0x12
        /*001a*/ 	.short	(.L_5 - .L_4)
	.align		4
.L_4:
        /*001c*/ 	.word	index@(_Z22elementwise_add_float4PfS_S_i)
        /*0020*/ 	.word	0x00000000
.L_5:


//--------------------- .nv.compat                --------------------------
	.section	.nv.compat,"",@"SHT_CUDA_COMPAT_INFO"
	.align	4
        /*0000*/ 	.byte	0x02, 0x09, 0x00, 0x00, 0x02, 0x02, 0x01, 0x00, 0x02, 0x05, 0x05, 0x00, 0x03, 0x07, 0x01, 0x01
        /*0010*/ 	.byte	0x02, 0x03, 0x00, 0x00, 0x02, 0x06, 0x01, 0x00, 0x04, 0x0b, 0x08, 0x00, 0x09, 0x00, 0x00, 0x00
        /*0020*/ 	.byte	0x00, 0x00, 0x00, 0x00


//--------------------- .nv.info._Z22elementwise_add_float4PfS_S_i --------------------------
	.section	.nv.info._Z22elementwise_add_float4PfS_S_i,"",@"SHT_CUDA_INFO"
	.sectionflags	@""
	.align	4


	//----- nvinfo : EIATTR_CUDA_API_VERSION
	.align		4
        /*0000*/ 	.byte	0x04, 0x37
        /*0002*/ 	.short	(.L_7 - .L_6)
.L_6:
        /*0004*/ 	.word	0x00000082


	//----- nvinfo : EIATTR_KPARAM_INFO
	.align		4
.L_7:
        /*0008*/ 	.byte	0x04, 0x17
        /*000a*/ 	.short	(.L_9 - .L_8)
.L_8:
        /*000c*/ 	.word	0x00000000
        /*0010*/ 	.short	0x0003
        /*0012*/ 	.short	0x0018
        /*0014*/ 	.byte	0x00, 0xf0, 0x11, 0x00


	//----- nvinfo : EIATTR_KPARAM_INFO
	.align		4
.L_9:
        /*0018*/ 	.byte	0x04, 0x17
        /*001a*/ 	.short	(.L_11 - .L_10)
.L_10:
        /*001c*/ 	.word	0x00000000
        /*0020*/ 	.short	0x0002
        /*0022*/ 	.short	0x0010
        /*0024*/ 	.byte	0x00, 0xf5, 0x21, 0x00


	//----- nvinfo : EIATTR_KPARAM_INFO
	.align		4
.L_11:
        /*0028*/ 	.byte	0x04, 0x17
        /*002a*/ 	.short	(.L_13 - .L_12)
.L_12:
        /*002c*/ 	.word	0x00000000
        /*0030*/ 	.short	0x0001
        /*0032*/ 	.short	0x0008
        /*0034*/ 	.byte	0x00, 0xf5, 0x21, 0x00


	//----- nvinfo : EIATTR_KPARAM_INFO
	.align		4
.L_13:
        /*0038*/ 	.byte	0x04, 0x17
        /*003a*/ 	.short	(.L_15 - .L_14)
.L_14:
        /*003c*/ 	.word	0x00000000
        /*0040*/ 	.short	0x0000
        /*0042*/ 	.short	0x0000
        /*0044*/ 	.byte	0x00, 0xf5, 0x21, 0x00


	//----- nvinfo : EIATTR_SPARSE_MMA_MASK
	.align		4
.L_15:
        /*0048*/ 	.byte	0x03, 0x50
        /*004a*/ 	.short	0x0000


	//----- nvinfo : EIATTR_MAXREG_COUNT
	.align		4
        /*004c*/ 	.byte	0x03, 0x1b
        /*004e*/ 	.short	0x00ff


	//----- nvinfo : EIATTR_MERCURY_ISA_VERSION
	.align		4
        /*0050*/ 	.byte	0x03, 0x5f
        /*0052*/ 	.short	0x0101


	//----- nvinfo : EIATTR_VRC_CTA_INIT_COUNT
	.align		4
        /*0054*/ 	.byte	0x02, 0x4a
	.zero		1
	.zero		1


	//----- nvinfo : EIATTR_EXIT_INSTR_OFFSETS
	.align		4
        /*0058*/ 	.byte	0x04, 0x1c
        /*005a*/ 	.short	(.L_17 - .L_16)


	//   ....[0]....
.L_16:
        /*005c*/ 	.word	0x00000080


	//   ....[1]....
        /*0060*/ 	.word	0x00000170


	//----- nvinfo : EIATTR_CBANK_PARAM_SIZE
	.align		4
.L_17:
        /*0064*/ 	.byte	0x03, 0x19
        /*0066*/ 	.short	0x001c


	//----- nvinfo : EIATTR_PARAM_CBANK
	.align		4
        /*0068*/ 	.byte	0x04, 0x0a
        /*006a*/ 	.short	(.L_19 - .L_18)
	.align		4
.L_18:
        /*006c*/ 	.word	index@(.nv.constant0._Z22elementwise_add_float4PfS_S_i)
        /*0070*/ 	.short	0x0380
        /*0072*/ 	.short	0x001c


	//----- nvinfo : EIATTR_SW_WAR
	.align		4
.L_19:
        /*0074*/ 	.byte	0x04, 0x36
        /*0076*/ 	.short	(.L_21 - .L_20)
.L_20:
        /*0078*/ 	.word	0x00000008
.L_21:


//--------------------- .nv.callgraph             --------------------------
	.section	.nv.callgraph,"",@"SHT_CUDA_CALLGRAPH"
	.align	4
	.sectionentsize	8
	.align		4
        /*0000*/ 	.word	0x00000000
	.align		4
        /*0004*/ 	.word	0xffffffff
	.align		4
        /*0008*/ 	.word	0x00000000
	.align		4
        /*000c*/ 	.word	0xfffffffe
	.align		4
        /*0010*/ 	.word	0x00000000
	.align		4
        /*0014*/ 	.word	0xfffffffd
	.align		4
        /*0018*/ 	.word	0x00000000
	.align		4
        /*001c*/ 	.word	0xfffffffc


//--------------------- .text._Z22elementwise_add_float4PfS_S_i --------------------------
	.section	.text._Z22elementwise_add_float4PfS_S_i,"ax",@progbits
	.align	128
        .global         _Z22elementwise_add_float4PfS_S_i
        .type           _Z22elementwise_add_float4PfS_S_i,@function
        .size           _Z22elementwise_add_float4PfS_S_i,(.L_x_1 - _Z22elementwise_add_float4PfS_S_i)
        .other          _Z22elementwise_add_float4PfS_S_i,@"STO_CUDA_ENTRY STV_DEFAULT"
_Z22elementwise_add_float4PfS_S_i:
.text._Z22elementwise_add_float4PfS_S_i:
[----:B------:R-:W-:Y:S01]  /*0000*/  LDC R1, c[0x0][0x37c] ;  /* 0x0000df00ff017b82 */ /* 0x000fe20000000800 */
[----:B------:R-:W0:Y:S01]  /*0010*/  S2R R0, SR_CTAID.X ;  /* 0x0000000000007919 */ /* 0x000e220000002500 */
[----:B------:R-:W0:Y:S01]  /*0020*/  LDCU UR4, c[0x0][0x360] ;  /* 0x00006c00ff0477ac */ /* 0x000e220008000800 */
[----:B------:R-:W0:Y:S01]  /*0030*/  S2R R3, SR_TID.X ;  /* 0x0000000000037919 */ /* 0x000e220000002100 */
[----:B------:R-:W1:Y:S01]  /*0040*/  LDCU UR5, c[0x0][0x398] ;  /* 0x00007300ff0577ac */ /* 0x000e620008000800 */
[----:B0-----:R-:W-:-:S05]  /*0050*/  IMAD R0, R0, UR4, R3 ;  /* 0x0000000400007c24 */ /* 0x001fca000f8e0203 */
[----:B------:R-:W-:-:S04]  /*0060*/  SHF.L.U32 R9, R0, 0x2, RZ ;  /* 0x0000000200097819 */ /* 0x000fc800000006ff */
[----:B-1----:R-:W-:-:S13]  /*0070*/  ISETP.GE.AND P0, PT, R9, UR5, PT ;  /* 0x0000000509007c0c */ /* 0x002fda000bf06270 */
[----:B------:R-:W-:Y:S05]  /*0080*/  @P0 EXIT ;  /* 0x000000000000094d */ /* 0x000fea0003800000 */
[----:B------:R-:W0:Y:S01]  /*0090*/  LDC.64 R2, c[0x0][0x380] ;  /* 0x0000e000ff027b82 */ /* 0x000e220000000a00 */
[----:B------:R-:W1:Y:S07]  /*00a0*/  LDCU.64 UR4, c[0x0][0x358] ;  /* 0x00006b00ff0477ac */ /* 0x000e6e0008000a00 */
[----:B------:R-:W2:Y:S08]  /*00b0*/  LDC.64 R4, c[0x0][0x388] ;  /* 0x0000e200ff047b82 */ /* 0x000eb00000000a00 */
[----:B------:R-:W3:Y:S01]  /*00c0*/  LDC.64 R6, c[0x0][0x390] ;  /* 0x0000e400ff067b82 */ /* 0x000ee20000000a00 */
[----:B0-----:R-:W-:-:S05]  /*00d0*/  IMAD.WIDE R2, R9, 0x4, R2 ;  /* 0x0000000409027825 */ /* 0x001fca00078e0202 */
[----:B-1----:R-:W4:Y:S01]  /*00e0*/  LDG.E.128 R12, desc[UR4][R2.64] ;  /* 0x00000004020c7981 */ /* 0x002f22000c1e1d00 */
[----:B--2---:R-:W-:-:S05]  /*00f0*/  IMAD.WIDE R4, R9, 0x4, R4 ;  /* 0x0000000409047825 */ /* 0x004fca00078e0204 */
[----:B------:R-:W4:Y:S01]  /*0100*/  LDG.E.128 R16, desc[UR4][R4.64] ;  /* 0x0000000404107981 */ /* 0x000f22000c1e1d00 */
[----:B---3--:R-:W-:-:S04]  /*0110*/  IMAD.WIDE R6, R9, 0x4, R6 ;  /* 0x0000000409067825 */ /* 0x008fc800078e0206 */
[----:B----4-:R-:W-:Y:S01]  /*0120*/  FADD R12, R12, R16 ;  /* 0x000000100c0c7221 */ /* 0x010fe20000000000 */
[----:B------:R-:W-:Y:S01]  /*0130*/  FADD R13, R13, R17 ;  /* 0x000000110d0d7221 */ /* 0x000fe20000000000 */
[----:B------:R-:W-:Y:S01]  /*0140*/  FADD R14, R14, R18 ;  /* 0x000000120e0e7221 */ /* 0x000fe20000000000 */
[----:B------:R-:W-:-:S05]  /*0150*/  FADD R15, R15, R19 ;  /* 0x000000130f0f7221 */ /* 0x000fca0000000000 */
[----:B------:R-:W-:Y:S01]  /*0160*/  STG.E.128 desc[UR4][R6.64], R12 ;  /* 0x0000000c06007986 */ /* 0x000fe2000c101d04 */
[----:B------:R-:W-:Y:S05]  /*0170*/  EXIT ;  /* 0x000000000000794d */ /* 0x000fea0003800000 */
.L_x_0:
[----:B------:R-:W-:-:S00]  /*0180*/  BRA `(.L_x_0) ;  /* 0xfffffffc00fc7947 */ /* 0x000fc0000383ffff */
[----:B------:R-:W-:-:S00]  /*0190*/  NOP ;  /* 0x0000000000007918 */ /* 0x000fc00000000000 */
        /* <DEDUP_REMOVED lines=14> */
.L_x_1:


//--------------------- .nv.shared.reserved.0     --------------------------
	.section	.nv.shared.reserved.0,"aw",@nobits
	.weak		__nv_reservedSMEM_offset_0_alias
	.size		__nv_reservedSMEM_offset_0_alias, 0, 64
	.other		__nv_reservedSMEM_offset_0_alias,@"STO_CUDA_RESERVED_SHARED STV_DEFAULT"
__nv_reservedSMEM_offset_0_alias:
	.zero		0
	.zero		64


//--------------------- .nv.constant0._Z22elementwise_add_float4PfS_S_i --------------------------
	.section	.nv.constant0._Z22elementwise_add_float4PfS_S_i,"a",@progbits
	.sectionflags	@""
	.align	4
.nv.constant0._Z22elementwise_add_float4PfS_S_i:
	.zero		924


//--------------------- SYMBOLS --------------------------

	.type		.nv.reservedSmem.offset0,@object
	.size		.nv.reservedSmem.offset0,0x4
